//
// Generated by NVIDIA NVVM Compiler
//
// Compiler Build ID: CL-36424714
// Cuda compilation tools, release 13.0, V13.0.88
// Based on NVVM 20.0.0
//

.version 9.0
.target sm_100
.address_size 64

	// .globl	_Z25simpleSumReduction_KernelPKfPfi
// _ZZ25simpleSumReduction_KernelPKfPfiE10partialSum has been demoted
// _ZZ27improvedSumReduction_KernelPKfPfiE10partialSum has been demoted

.visible .entry _Z25simpleSumReduction_KernelPKfPfi(
	.param .u64 .ptr .align 1 _Z25simpleSumReduction_KernelPKfPfi_param_0,
	.param .u64 .ptr .align 1 _Z25simpleSumReduction_KernelPKfPfi_param_1,
	.param .u32 _Z25simpleSumReduction_KernelPKfPfi_param_2
)
{
	.reg .pred 	%p<3>;
	.reg .b32 	%r<20>;
	.reg .b32 	%f<8>;
	.reg .b64 	%rd<11>;
	// demoted variable
	.shared .align 4 .b8 _ZZ25simpleSumReduction_KernelPKfPfiE10partialSum[2048];
	ld.param.u64 	%rd2, [_Z25simpleSumReduction_KernelPKfPfi_param_0];
	ld.param.u64 	%rd1, [_Z25simpleSumReduction_KernelPKfPfi_param_1];
	cvta.to.global.u64 	%rd3, %rd2;
	mov.u32 	%r8, %ntid.x;
	shl.b32 	%r1, %r8, 1;
	mov.u32 	%r2, %ctaid.x;
	mov.u32 	%r9, %tid.x;
	mad.lo.s32 	%r10, %r1, %r2, %r9;
	mul.wide.u32 	%rd4, %r10, 4;
	add.s64 	%rd5, %rd3, %rd4;
	ld.global.f32 	%f1, [%rd5];
	shl.b32 	%r11, %r9, 2;
	mov.u32 	%r12, _ZZ25simpleSumReduction_KernelPKfPfiE10partialSum;
	add.s32 	%r13, %r12, %r11;
	add.s32 	%r14, %r10, %r8;
	mul.wide.u32 	%rd6, %r14, 4;
	add.s64 	%rd7, %rd3, %rd6;
	ld.global.f32 	%f2, [%rd7];
	add.f32 	%f3, %f1, %f2;
	st.shared.f32 	[%r13], %f3;
	shl.b32 	%r3, %r9, 1;
	add.s32 	%r4, %r13, %r11;
	mov.b32 	%r19, 1;
$L__BB0_1:
	bar.sync 	0;
	shl.b32 	%r6, %r19, 1;
	add.s32 	%r15, %r6, -1;
	and.b32  	%r16, %r15, %r3;
	setp.ne.s32 	%p1, %r16, 0;
	@%p1 bra 	$L__BB0_3;
	shl.b32 	%r17, %r19, 2;
	add.s32 	%r18, %r4, %r17;
	ld.shared.f32 	%f4, [%r18];
	ld.shared.f32 	%f5, [%r4];
	add.f32 	%f6, %f4, %f5;
	st.shared.f32 	[%r4], %f6;
$L__BB0_3:
	setp.lt.u32 	%p2, %r6, %r1;
	mov.u32 	%r19, %r6;
	@%p2 bra 	$L__BB0_1;
	cvta.to.global.u64 	%rd8, %rd1;
	bar.sync 	0;
	ld.shared.f32 	%f7, [_ZZ25simpleSumReduction_KernelPKfPfiE10partialSum];
	mul.wide.u32 	%rd9, %r2, 4;
	add.s64 	%rd10, %rd8, %rd9;
	st.global.f32 	[%rd10], %f7;
	ret;

}
	// .globl	_Z27improvedSumReduction_KernelPKfPfi
.visible .entry _Z27improvedSumReduction_KernelPKfPfi(
	.param .u64 .ptr .align 1 _Z27improvedSumReduction_KernelPKfPfi_param_0,
	.param .u64 .ptr .align 1 _Z27improvedSumReduction_KernelPKfPfi_param_1,
	.param .u32 _Z27improvedSumReduction_KernelPKfPfi_param_2
)
{
	.reg .pred 	%p<4>;
	.reg .b32 	%r<16>;
	.reg .b32 	%f<8>;
	.reg .b64 	%rd<11>;
	// demoted variable
	.shared .align 4 .b8 _ZZ27improvedSumReduction_KernelPKfPfiE10partialSum[2048];
	ld.param.u64 	%rd2, [_Z27improvedSumReduction_KernelPKfPfi_param_0];
	ld.param.u64 	%rd1, [_Z27improvedSumReduction_KernelPKfPfi_param_1];
	cvta.to.global.u64 	%rd3, %rd2;
	mov.u32 	%r15, %ntid.x;
	mov.u32 	%r2, %ctaid.x;
	mul.lo.s32 	%r7, %r15, %r2;
	shl.b32 	%r8, %r7, 1;
	mov.u32 	%r3, %tid.x;
	add.s32 	%r9, %r8, %r3;
	mul.wide.u32 	%rd4, %r9, 4;
	add.s64 	%rd5, %rd3, %rd4;
	ld.global.f32 	%f1, [%rd5];
	shl.b32 	%r10, %r3, 2;
	mov.u32 	%r11, _ZZ27improvedSumReduction_KernelPKfPfiE10partialSum;
	add.s32 	%r4, %r11, %r10;
	add.s32 	%r12, %r9, %r15;
	mul.wide.u32 	%rd6, %r12, 4;
	add.s64 	%rd7, %rd3, %rd6;
	ld.global.f32 	%f2, [%rd7];
	add.f32 	%f3, %f1, %f2;
	st.shared.f32 	[%r4], %f3;
	setp.lt.u32 	%p1, %r15, 2;
	@%p1 bra 	$L__BB1_4;
$L__BB1_1:
	shr.u32 	%r6, %r15, 1;
	bar.sync 	0;
	setp.ge.u32 	%p2, %r3, %r6;
	@%p2 bra 	$L__BB1_3;
	shl.b32 	%r13, %r6, 2;
	add.s32 	%r14, %r4, %r13;
	ld.shared.f32 	%f4, [%r14];
	ld.shared.f32 	%f5, [%r4];
	add.f32 	%f6, %f4, %f5;
	st.shared.f32 	[%r4], %f6;
$L__BB1_3:
	setp.gt.u32 	%p3, %r15, 3;
	mov.u32 	%r15, %r6;
	@%p3 bra 	$L__BB1_1;
$L__BB1_4:
	cvta.to.global.u64 	%rd8, %rd1;
	bar.sync 	0;
	ld.shared.f32 	%f7, [_ZZ27improvedSumReduction_KernelPKfPfiE10partialSum];
	mul.wide.u32 	%rd9, %r2, 4;
	add.s64 	%rd10, %rd8, %rd9;
	st.global.f32 	[%rd10], %f7;
	ret;

}


// ===== COMPILED SASS (sm_100) =====

	.target	sm_100

	.elftype	@"ET_EXEC"


//--------------------- .note.nv.tkinfo           --------------------------
	.section	.note.nv.tkinfo,"",@"SHT_NOTE"
	.sectionflags	@"SHF_NOTE_NV_TKINFO"
	.tkinfo
        /*0018*/ 	.word	0x00000002
        /*0030*/ 	.string	""
        /*0030*/ 	.string	"ptxas"
        /*0030*/ 	.string	"Cuda compilation tools, release 13.0, V13.0.88"
        /*0030*/ 	.string	"Build cuda_13.0.r13.0/compiler.36424714_0"
        /*0030*/ 	.string	"-arch sm_100 -m 64 "



//--------------------- .note.nv.cuinfo           --------------------------
	.section	.note.nv.cuinfo,"",@"SHT_NOTE"
	.sectionflags	@"SHF_NOTE_NV_CUINFO"
        /*0018*/ 	.short	0x0002
        /*001a*/ 	.short	0x0064
        /*001c*/ 	.short	0x0082
	.zero		2


//--------------------- .nv.info                  --------------------------
	.section	.nv.info,"",@"SHT_CUDA_INFO"
	.align	4


	//----- nvinfo : EIATTR_REGCOUNT
	.align		4
        /*0000*/ 	.byte	0x04, 0x2f
        /*0002*/ 	.short	(.L_1 - .L_0)
	.align		4
.L_0:
        /*0004*/ 	.word	index@(_Z25simpleSumReduction_KernelPKfPfi)
        /*0008*/ 	.word	0x0000000e


	//----- nvinfo : EIATTR_FRAME_SIZE
	.align		4
.L_1:
        /*000c*/ 	.byte	0x04, 0x11
        /*000e*/ 	.short	(.L_3 - .L_2)
	.align		4
.L_2:
        /*0010*/ 	.word	index@(_Z25simpleSumReduction_KernelPKfPfi)
        /*0014*/ 	.word	0x00000000


	//----- nvinfo : EIATTR_REGCOUNT
	.align		4
.L_3:
        /*0018*/ 	.byte	0x04, 0x2f
        /*001a*/ 	.short	(.L_5 - .L_4)
	.align		4
.L_4:
        /*001c*/ 	.word	index@(_Z27improvedSumReduction_KernelPKfPfi)
        /*0020*/ 	.word	0x0000000e


	//----- nvinfo : EIATTR_FRAME_SIZE
	.align		4
.L_5:
        /*0024*/ 	.byte	0x04, 0x11
        /*0026*/ 	.short	(.L_7 - .L_6)
	.align		4
.L_6:
        /*0028*/ 	.word	index@(_Z27improvedSumReduction_KernelPKfPfi)
        /*002c*/ 	.word	0x00000000


	//----- nvinfo : EIATTR_MIN_STACK_SIZE
	.align		4
.L_7:
        /*0030*/ 	.byte	0x04, 0x12
        /*0032*/ 	.short	(.L_9 - .L_8)
	.align		4
.L_8:
        /*0034*/ 	.word	index@(_Z27improvedSumReduction_KernelPKfPfi)
        /*0038*/ 	.word	0x00000000


	//----- nvinfo : EIATTR_MIN_STACK_SIZE
	.align		4
.L_9:
        /*003c*/ 	.byte	0x04, 0x12
        /*003e*/ 	.short	(.L_11 - .L_10)
	.align		4
.L_10:
        /*0040*/ 	.word	index@(_Z25simpleSumReduction_KernelPKfPfi)
        /*0044*/ 	.word	0x00000000
.L_11:


//--------------------- .nv.compat                --------------------------
	.section	.nv.compat,"",@"SHT_CUDA_COMPAT_INFO"
	.align	4
        /*0000*/ 	.byte	0x02, 0x09, 0x00, 0x00, 0x02, 0x02, 0x01, 0x00, 0x02, 0x05, 0x05, 0x00, 0x03, 0x07, 0x01, 0x01
        /*0010*/ 	.byte	0x02, 0x03, 0x00, 0x00, 0x02, 0x06, 0x01, 0x00, 0x04, 0x0b, 0x08, 0x00, 0x09, 0x00, 0x00, 0x00
        /*0020*/ 	.byte	0x00, 0x00, 0x00, 0x00


//--------------------- .nv.info._Z27improvedSumReduction_KernelPKfPfi --------------------------
	.section	.nv.info._Z27improvedSumReduction_KernelPKfPfi,"",@"SHT_CUDA_INFO"
	.sectionflags	@""
	.align	4


	//----- nvinfo : EIATTR_CUDA_API_VERSION
	.align		4
        /*0000*/ 	.byte	0x04, 0x37
        /*0002*/ 	.short	(.L_13 - .L_12)
.L_12:
        /*0004*/ 	.word	0x00000082


	//----- nvinfo : EIATTR_KPARAM_INFO
	.align		4
.L_13:
        /*0008*/ 	.byte	0x04, 0x17
        /*000a*/ 	.short	(.L_15 - .L_14)
.L_14:
        /*000c*/ 	.word	0x00000000
        /*0010*/ 	.short	0x0002
        /*0012*/ 	.short	0x0010
        /*0014*/ 	.byte	0x00, 0xf0, 0x11, 0x00


	//----- nvinfo : EIATTR_KPARAM_INFO
	.align		4
.L_15:
        /*0018*/ 	.byte	0x04, 0x17
        /*001a*/ 	.short	(.L_17 - .L_16)
.L_16:
        /*001c*/ 	.word	0x00000000
        /*0020*/ 	.short	0x0001
        /*0022*/ 	.short	0x0008
        /*0024*/ 	.byte	0x00, 0xf5, 0x21, 0x00


	//----- nvinfo : EIATTR_KPARAM_INFO
	.align		4
.L_17:
        /*0028*/ 	.byte	0x04, 0x17
        /*002a*/ 	.short	(.L_19 - .L_18)
.L_18:
        /*002c*/ 	.word	0x00000000
        /*0030*/ 	.short	0x0000
        /*0032*/ 	.short	0x0000
        /*0034*/ 	.byte	0x00, 0xf5, 0x21, 0x00


	//----- nvinfo : EIATTR_SPARSE_MMA_MASK
	.align		4
.L_19:
        /*0038*/ 	.byte	0x03, 0x50
        /*003a*/ 	.short	0x0000


	//----- nvinfo : EIATTR_MAXREG_COUNT
	.align		4
        /*003c*/ 	.byte	0x03, 0x1b
        /*003e*/ 	.short	0x00ff


	//----- nvinfo : EIATTR_NUM_BARRIERS
	.align		4
        /*0040*/ 	.byte	0x02, 0x4c
        /*0042*/ 	.byte	0x01
	.zero		1


	//----- nvinfo : EIATTR_MERCURY_ISA_VERSION
	.align		4
        /*0044*/ 	.byte	0x03, 0x5f
        /*0046*/ 	.short	0x0101


	//----- nvinfo : EIATTR_VRC_CTA_INIT_COUNT
	.align		4
        /*0048*/ 	.byte	0x02, 0x4a
	.zero		1
	.zero		1


	//----- nvinfo : EIATTR_EXIT_INSTR_OFFSETS
	.align		4
        /*004c*/ 	.byte	0x04, 0x1c
        /*004e*/ 	.short	(.L_21 - .L_20)


	//   ....[0]....
.L_20:
        /*0050*/ 	.word	0x00000290


	//----- nvinfo : EIATTR_CBANK_PARAM_SIZE
	.align		4
.L_21:
        /*0054*/ 	.byte	0x03, 0x19
        /*0056*/ 	.short	0x0014


	//----- nvinfo : EIATTR_PARAM_CBANK
	.align		4
        /*0058*/ 	.byte	0x04, 0x0a
        /*005a*/ 	.short	(.L_23 - .L_22)
	.align		4
.L_22:
        /*005c*/ 	.word	index@(.nv.constant0._Z27improvedSumReduction_KernelPKfPfi)
        /*0060*/ 	.short	0x0380
        /*0062*/ 	.short	0x0014


	//----- nvinfo : EIATTR_SW_WAR
	.align		4
.L_23:
        /*0064*/ 	.byte	0x04, 0x36
        /*0066*/ 	.short	(.L_25 - .L_24)
.L_24:
        /*0068*/ 	.word	0x00000008
.L_25:


//--------------------- .nv.info._Z25simpleSumReduction_KernelPKfPfi --------------------------
	.section	.nv.info._Z25simpleSumReduction_KernelPKfPfi,"",@"SHT_CUDA_INFO"
	.sectionflags	@""
	.align	4


	//----- nvinfo : EIATTR_CUDA_API_VERSION
	.align		4
        /*0000*/ 	.byte	0x04, 0x37
        /*0002*/ 	.short	(.L_27 - .L_26)
.L_26:
        /*0004*/ 	.word	0x00000082


	//----- nvinfo : EIATTR_KPARAM_INFO
	.align		4
.L_27:
        /*0008*/ 	.byte	0x04, 0x17
        /*000a*/ 	.short	(.L_29 - .L_28)
.L_28:
        /*000c*/ 	.word	0x00000000
        /*0010*/ 	.short	0x0002
        /*0012*/ 	.short	0x0010
        /*0014*/ 	.byte	0x00, 0xf0, 0x11, 0x00


	//----- nvinfo : EIATTR_KPARAM_INFO
	.align		4
.L_29:
        /*0018*/ 	.byte	0x04, 0x17
        /*001a*/ 	.short	(.L_31 - .L_30)
.L_30:
        /*001c*/ 	.word	0x00000000
        /*0020*/ 	.short	0x0001
        /*0022*/ 	.short	0x0008
        /*0024*/ 	.byte	0x00, 0xf5, 0x21, 0x00


	//----- nvinfo : EIATTR_KPARAM_INFO
	.align		4
.L_31:
        /*0028*/ 	.byte	0x04, 0x17
        /*002a*/ 	.short	(.L_33 - .L_32)
.L_32:
        /*002c*/ 	.word	0x00000000
        /*0030*/ 	.short	0x0000
        /*0032*/ 	.short	0x0000
        /*0034*/ 	.byte	0x00, 0xf5, 0x21, 0x00


	//----- nvinfo : EIATTR_SPARSE_MMA_MASK
	.align		4
.L_33:
        /*0038*/ 	.byte	0x03, 0x50
        /*003a*/ 	.short	0x0000


	//----- nvinfo : EIATTR_MAXREG_COUNT
	.align		4
        /*003c*/ 	.byte	0x03, 0x1b
        /*003e*/ 	.short	0x00ff


	//----- nvinfo : EIATTR_NUM_BARRIERS
	.align		4
        /*0040*/ 	.byte	0x02, 0x4c
        /*0042*/ 	.byte	0x01
	.zero		1


	//----- nvinfo : EIATTR_MERCURY_ISA_VERSION
	.align		4
        /*0044*/ 	.byte	0x03, 0x5f
        /*0046*/ 	.short	0x0101


	//----- nvinfo : EIATTR_VRC_CTA_INIT_COUNT
	.align		4
        /*0048*/ 	.byte	0x02, 0x4a
	.zero		1
	.zero		1


	//----- nvinfo : EIATTR_EXIT_INSTR_OFFSETS
	.align		4
        /*004c*/ 	.byte	0x04, 0x1c
        /*004e*/ 	.short	(.L_35 - .L_34)


	//   ....[0]....
.L_34:
        /*0050*/ 	.word	0x000002a0


	//----- nvinfo : EIATTR_CBANK_PARAM_SIZE
	.align		4
.L_35:
        /*0054*/ 	.byte	0x03, 0x19
        /*0056*/ 	.short	0x0014


	//----- nvinfo : EIATTR_PARAM_CBANK
	.align		4
        /*0058*/ 	.byte	0x04, 0x0a
        /*005a*/ 	.short	(.L_37 - .L_36)
	.align		4
.L_36:
        /*005c*/ 	.word	index@(.nv.constant0._Z25simpleSumReduction_KernelPKfPfi)
        /*0060*/ 	.short	0x0380
        /*0062*/ 	.short	0x0014


	//----- nvinfo : EIATTR_SW_WAR
	.align		4
.L_37:
        /*0064*/ 	.byte	0x04, 0x36
        /*0066*/ 	.short	(.L_39 - .L_38)
.L_38:
        /*0068*/ 	.word	0x00000008
.L_39:


//--------------------- .nv.callgraph             --------------------------
	.section	.nv.callgraph,"",@"SHT_CUDA_CALLGRAPH"
	.align	4
	.sectionentsize	8
	.align		4
        /*0000*/ 	.word	0x00000000
	.align		4
        /*0004*/ 	.word	0xffffffff
	.align		4
        /*0008*/ 	.word	0x00000000
	.align		4
        /*000c*/ 	.word	0xfffffffe
	.align		4
        /*0010*/ 	.word	0x00000000
	.align		4
        /*0014*/ 	.word	0xfffffffd
	.align		4
        /*0018*/ 	.word	0x00000000
	.align		4
        /*001c*/ 	.word	0xfffffffc


//--------------------- .text._Z27improvedSumReduction_KernelPKfPfi --------------------------
	.section	.text._Z27improvedSumReduction_KernelPKfPfi,"ax",@progbits
	.align	128
        .global         _Z27improvedSumReduction_KernelPKfPfi
        .type           _Z27improvedSumReduction_KernelPKfPfi,@function
        .size           _Z27improvedSumReduction_KernelPKfPfi,(.L_x_5 - _Z27improvedSumReduction_KernelPKfPfi)
        .other          _Z27improvedSumReduction_KernelPKfPfi,@"STO_CUDA_ENTRY STV_DEFAULT"
_Z27improvedSumReduction_KernelPKfPfi:
.text._Z27improvedSumReduction_KernelPKfPfi:
[----:B------:R-:W-:Y:S01]  /*0000*/  LDC R1, c[0x0][0x37c] ;  /* 0x0000df00ff017b82 */ /* 0x000fe20000000800 */
[----:B------:R-:W0:Y:S01]  /*0010*/  S2R R9, SR_CTAID.X ;  /* 0x0000000000097919 */ /* 0x000e220000002500 */
[----:B------:R-:W0:Y:S06]  /*0020*/  LDCU UR8, c[0x0][0x360] ;  /* 0x00006c00ff0877ac */ /* 0x000e2c0008000800 */
[----:B------:R-:W1:Y:S01]  /*0030*/  LDC.64 R4, c[0x0][0x380] ;  /* 0x0000e000ff047b82 */ /* 0x000e620000000a00 */
[----:B------:R-:W2:Y:S01]  /*0040*/  S2R R11, SR_TID.X ;  /* 0x00000000000b7919 */ /* 0x000ea20000002100 */
[----:B------:R-:W3:Y:S01]  /*0050*/  LDCU.64 UR6, c[0x0][0x358] ;  /* 0x00006b00ff0677ac */ /* 0x000ee20008000a00 */
[----:B0-----:R-:W-:-:S05]  /*0060*/  IMAD R0, R9, UR8, RZ ;  /* 0x0000000809007c24 */ /* 0x001fca000f8e02ff */
[----:B--2---:R-:W-:-:S04]  /*0070*/  LEA R3, R0, R11, 0x1 ;  /* 0x0000000b00037211 */ /* 0x004fc800078e08ff */
[C---:B------:R-:W-:Y:S01]  /*0080*/  IADD3 R7, PT, PT, R3.reuse, UR8, RZ ;  /* 0x0000000803077c10 */ /* 0x040fe2000fffe0ff */
[----:B-1----:R-:W-:-:S04]  /*0090*/  IMAD.WIDE.U32 R2, R3, 0x4, R4 ;  /* 0x0000000403027825 */ /* 0x002fc800078e0004 */
[----:B------:R-:W-:Y:S02]  /*00a0*/  IMAD.WIDE.U32 R4, R7, 0x4, R4 ;  /* 0x0000000407047825 */ /* 0x000fe400078e0004 */
[----:B---3--:R-:W2:Y:S04]  /*00b0*/  LDG.E R2, desc[UR6][R2.64] ;  /* 0x0000000602027981 */ /* 0x008ea8000c1e1900 */
[----:B------:R-:W2:Y:S01]  /*00c0*/  LDG.E R5, desc[UR6][R4.64] ;  /* 0x0000000604057981 */ /* 0x000ea2000c1e1900 */
[----:B------:R-:W0:Y:S01]  /*00d0*/  S2UR UR5, SR_CgaCtaId ;  /* 0x00000000000579c3 */ /* 0x000e220000008800 */
[----:B------:R-:W-:Y:S01]  /*00e0*/  UMOV UR4, 0x400 ;  /* 0x0000040000047882 */ /* 0x000fe20000000000 */
[----:B------:R-:W-:Y:S02]  /*00f0*/  UISETP.GE.U32.AND UP0, UPT, UR8, 0x2, UPT ;  /* 0x000000020800788c */ /* 0x000fe4000bf06070 */
[----:B0-----:R-:W-:-:S06]  /*0100*/  ULEA UR4, UR5, UR4, 0x18 ;  /* 0x0000000405047291 */ /* 0x001fcc000f8ec0ff */
[----:B------:R-:W-:Y:S01]  /*0110*/  LEA R0, R11, UR4, 0x2 ;  /* 0x000000040b007c11 */ /* 0x000fe2000f8e10ff */
[----:B--2---:R-:W-:-:S05]  /*0120*/  FADD R7, R2, R5 ;  /* 0x0000000502077221 */ /* 0x004fca0000000000 */
[----:B------:R0:W-:Y:S01]  /*0130*/  STS [R0], R7 ;  /* 0x0000000700007388 */ /* 0x0001e20000000800 */
[----:B------:R-:W-:Y:S05]  /*0140*/  BRA.U !UP0, `(.L_x_0) ;  /* 0x0000000108307547 */ /* 0x000fea000b800000 */
[----:B------:R-:W-:-:S07]  /*0150*/  MOV R2, UR8 ;  /* 0x0000000800027c02 */ /* 0x000fce0008000f00 */
.L_x_1:
[----:B------:R-:W-:Y:S01]  /*0160*/  BAR.SYNC.DEFER_BLOCKING 0x0 ;  /* 0x0000000000007b1d */ /* 0x000fe20000010000 */
[----:B------:R-:W-:-:S04]  /*0170*/  SHF.R.U32.HI R6, RZ, 0x1, R2 ;  /* 0x00000001ff067819 */ /* 0x000fc80000011602 */
[----:B------:R-:W-:-:S13]  /*0180*/  ISETP.GE.U32.AND P0, PT, R11, R6, PT ;  /* 0x000000060b00720c */ /* 0x000fda0003f06070 */
[----:B------:R-:W-:Y:S01]  /*0190*/  @!P0 LEA R3, R6, R0, 0x2 ;  /* 0x0000000006038211 */ /* 0x000fe200078e10ff */
[----:B------:R-:W-:Y:S05]  /*01a0*/  @!P0 LDS R4, [R0] ;  /* 0x0000000000048984 */ /* 0x000fea0000000800 */
[----:B------:R-:W1:Y:S02]  /*01b0*/  @!P0 LDS R3, [R3] ;  /* 0x0000000003038984 */ /* 0x000e640000000800 */
[----:B-1----:R-:W-:-:S05]  /*01c0*/  @!P0 FADD R5, R3, R4 ;  /* 0x0000000403058221 */ /* 0x002fca0000000000 */
[----:B------:R1:W-:Y:S01]  /*01d0*/  @!P0 STS [R0], R5 ;  /* 0x0000000500008388 */ /* 0x0003e20000000800 */
[----:B------:R-:W-:Y:S02]  /*01e0*/  ISETP.GT.U32.AND P0, PT, R2, 0x3, PT ;  /* 0x000000030200780c */ /* 0x000fe40003f04070 */
[----:B------:R-:W-:-:S11]  /*01f0*/  MOV R2, R6 ;  /* 0x0000000600027202 */ /* 0x000fd60000000f00 */
[----:B-1----:R-:W-:Y:S05]  /*0200*/  @P0 BRA `(.L_x_1) ;  /* 0xfffffffc00d40947 */ /* 0x002fea000383ffff */
.L_x_0:
[----:B------:R-:W1:Y:S08]  /*0210*/  S2UR UR5, SR_CgaCtaId ;  /* 0x00000000000579c3 */ /* 0x000e700000008800 */
[----:B------:R-:W-:Y:S06]  /*0220*/  BAR.SYNC.DEFER_BLOCKING 0x0 ;  /* 0x0000000000007b1d */ /* 0x000fec0000010000 */
[----:B------:R-:W-:-:S02]  /*0230*/  UMOV UR4, 0x400 ;  /* 0x0000040000047882 */ /* 0x000fc40000000000 */
[----:B------:R-:W2:Y:S01]  /*0240*/  LDC.64 R2, c[0x0][0x388] ;  /* 0x0000e200ff027b82 */ /* 0x000ea20000000a00 */
[----:B-1----:R-:W-:Y:S01]  /*0250*/  ULEA UR4, UR5, UR4, 0x18 ;  /* 0x0000000405047291 */ /* 0x002fe2000f8ec0ff */
[----:B--2---:R-:W-:-:S08]  /*0260*/  IMAD.WIDE.U32 R2, R9, 0x4, R2 ;  /* 0x0000000409027825 */ /* 0x004fd000078e0002 */
[----:B------:R-:W1:Y:S04]  /*0270*/  LDS R5, [UR4] ;  /* 0x00000004ff057984 */ /* 0x000e680008000800 */
[----:B-1----:R-:W-:Y:S01]  /*0280*/  STG.E desc[UR6][R2.64], R5 ;  /* 0x0000000502007986 */ /* 0x002fe2000c101906 */
[----:B------:R-:W-:Y:S05]  /*0290*/  EXIT ;  /* 0x000000000000794d */ /* 0x000fea0003800000 */
.L_x_2:
[----:B------:R-:W-:-:S00]  /*02a0*/  BRA `(.L_x_2) ;  /* 0xfffffffc00fc7947 */ /* 0x000fc0000383ffff */
[----:B------:R-:W-:-:S00]  /*02b0*/  NOP ;  /* 0x0000000000007918 */ /* 0x000fc00000000000 */
        /* <DEDUP_REMOVED lines=12> */
.L_x_5:


//--------------------- .text._Z25simpleSumReduction_KernelPKfPfi --------------------------
	.section	.text._Z25simpleSumReduction_KernelPKfPfi,"ax",@progbits
	.align	128
        .global         _Z25simpleSumReduction_KernelPKfPfi
        .type           _Z25simpleSumReduction_KernelPKfPfi,@function
        .size           _Z25simpleSumReduction_KernelPKfPfi,(.L_x_6 - _Z25simpleSumReduction_KernelPKfPfi)
        .other          _Z25simpleSumReduction_KernelPKfPfi,@"STO_CUDA_ENTRY STV_DEFAULT"
_Z25simpleSumReduction_KernelPKfPfi:
.text._Z25simpleSumReduction_KernelPKfPfi:
[----:B------:R-:W-:Y:S01]  /*0000*/  LDC R1, c[0x0][0x37c] ;  /* 0x0000df00ff017b82 */ /* 0x000fe20000000800 */
[----:B------:R-:W0:Y:S01]  /*0010*/  S2R R11, SR_CTAID.X ;  /* 0x00000000000b7919 */ /* 0x000e220000002500 */
[----:B------:R-:W1:Y:S06]  /*0020*/  LDCU UR4, c[0x0][0x360] ;  /* 0x00006c00ff0477ac */ /* 0x000e6c0008000800 */
[----:B------:R-:W2:Y:S01]  /*0030*/  LDC.64 R4, c[0x0][0x380] ;  /* 0x0000e000ff047b82 */ /* 0x000ea20000000a00 */
[----:B------:R-:W0:Y:S01]  /*0040*/  S2R R6, SR_TID.X ;  /* 0x0000000000067919 */ /* 0x000e220000002100 */
[----:B------:R-:W3:Y:S01]  /*0050*/  LDCU.64 UR8, c[0x0][0x358] ;  /* 0x00006b00ff0877ac */ /* 0x000ee20008000a00 */
[----:B-1----:R-:W-:-:S06]  /*0060*/  USHF.L.U32 UR6, UR4, 0x1, URZ ;  /* 0x0000000104067899 */ /* 0x002fcc00080006ff */
[----:B0-----:R-:W-:-:S05]  /*0070*/  IMAD R3, R11, UR6, R6 ;  /* 0x000000060b037c24 */ /* 0x001fca000f8e0206 */
[C---:B------:R-:W-:Y:S01]  /*0080*/  IADD3 R7, PT, PT, R3.reuse, UR4, RZ ;  /* 0x0000000403077c10 */ /* 0x040fe2000fffe0ff */
[----:B--2---:R-:W-:-:S04]  /*0090*/  IMAD.WIDE.U32 R2, R3, 0x4, R4 ;  /* 0x0000000403027825 */ /* 0x004fc800078e0004 */
[----:B------:R-:W-:Y:S02]  /*00a0*/  IMAD.WIDE.U32 R4, R7, 0x4, R4 ;  /* 0x0000000407047825 */ /* 0x000fe400078e0004 */
[----:B---3--:R-:W2:Y:S04]  /*00b0*/  LDG.E R2, desc[UR8][R2.64] ;  /* 0x0000000802027981 */ /* 0x008ea8000c1e1900 */
[----:B------:R-:W2:Y:S01]  /*00c0*/  LDG.E R5, desc[UR8][R4.64] ;  /* 0x0000000804057981 */ /* 0x000ea2000c1e1900 */
[----:B------:R-:W0:Y:S01]  /*00d0*/  S2UR UR5, SR_CgaCtaId ;  /* 0x00000000000579c3 */ /* 0x000e220000008800 */
[----:B------:R-:W-:Y:S01]  /*00e0*/  UMOV UR4, 0x400 ;  /* 0x0000040000047882 */ /* 0x000fe20000000000 */
[----:B------:R-:W-:Y:S01]  /*00f0*/  HFMA2 R9, -RZ, RZ, 0, 5.9604644775390625e-08 ;  /* 0x00000001ff097431 */ /* 0x000fe200000001ff */
[----:B0-----:R-:W-:-:S06]  /*0100*/  ULEA UR4, UR5, UR4, 0x18 ;  /* 0x0000000405047291 */ /* 0x001fcc000f8ec0ff */
[----:B------:R-:W-:-:S04]  /*0110*/  LEA R0, R6, UR4, 0x2 ;  /* 0x0000000406007c11 */ /* 0x000fc8000f8e10ff */
[C---:B------:R-:W-:Y:S01]  /*0120*/  LEA R8, R6.reuse, R0, 0x2 ;  /* 0x0000000006087211 */ /* 0x040fe200078e10ff */
[----:B------:R-:W-:Y:S02]  /*0130*/  IMAD.SHL.U32 R6, R6, 0x2, RZ ;  /* 0x0000000206067824 */ /* 0x000fe400078e00ff */
[----:B--2---:R-:W-:-:S05]  /*0140*/  FADD R7, R2, R5 ;  /* 0x0000000502077221 */ /* 0x004fca0000000000 */
[----:B------:R0:W-:Y:S02]  /*0150*/  STS [R0], R7 ;  /* 0x0000000700007388 */ /* 0x0001e40000000800 */
.L_x_3:
[----:B------:R-:W-:Y:S01]  /*0160*/  SHF.L.U32 R2, R9, 0x1, RZ ;  /* 0x0000000109027819 */ /* 0x000fe200000006ff */
[----:B------:R-:W-:Y:S04]  /*0170*/  BAR.SYNC.DEFER_BLOCKING 0x0 ;  /* 0x0000000000007b1d */ /* 0x000fe80000010000 */
[----:B------:R-:W-:-:S05]  /*0180*/  VIADD R3, R2, 0xffffffff ;  /* 0xffffffff02037836 */ /* 0x000fca0000000000 */
[----:B------:R-:W-:-:S13]  /*0190*/  LOP3.LUT P0, RZ, R3, R6, RZ, 0xc0, !PT ;  /* 0x0000000603ff7212 */ /* 0x000fda000780c0ff */
[----:B0-----:R-:W-:Y:S01]  /*01a0*/  @!P0 LEA R0, R9, R8, 0x2 ;  /* 0x0000000809008211 */ /* 0x001fe200078e10ff */
[----:B------:R-:W-:Y:S01]  /*01b0*/  @!P0 LDS R3, [R8] ;  /* 0x0000000008038984 */ /* 0x000fe20000000800 */
[----:B------:R-:W-:-:S04]  /*01c0*/  MOV R9, R2 ;  /* 0x0000000200097202 */ /* 0x000fc80000000f00 */
[----:B------:R-:W0:Y:S02]  /*01d0*/  @!P0 LDS R0, [R0] ;  /* 0x0000000000008984 */ /* 0x000e240000000800 */
[----:B0-----:R-:W-:-:S05]  /*01e0*/  @!P0 FADD R3, R0, R3 ;  /* 0x0000000300038221 */ /* 0x001fca0000000000 */
[----:B------:R1:W-:Y:S01]  /*01f0*/  @!P0 STS [R8], R3 ;  /* 0x0000000308008388 */ /* 0x0003e20000000800 */
[----:B------:R-:W-:-:S13]  /*0200*/  ISETP.GE.U32.AND P0, PT, R2, UR6, PT ;  /* 0x0000000602007c0c */ /* 0x000fda000bf06070 */
[----:B-1----:R-:W-:Y:S05]  /*0210*/  @!P0 BRA `(.L_x_3) ;  /* 0xfffffffc00d08947 */ /* 0x002fea000383ffff */
[----:B------:R-:W0:Y:S08]  /*0220*/  S2UR UR5, SR_CgaCtaId ;  /* 0x00000000000579c3 */ /* 0x000e300000008800 */
[----:B------:R-:W-:Y:S06]  /*0230*/  BAR.SYNC.DEFER_BLOCKING 0x0 ;  /* 0x0000000000007b1d */ /* 0x000fec0000010000 */
[----:B------:R-:W-:-:S02]  /*0240*/  UMOV UR4, 0x400 ;  /* 0x0000040000047882 */ /* 0x000fc40000000000 */
[----:B------:R-:W1:Y:S01]  /*0250*/  LDC.64 R2, c[0x0][0x388] ;  /* 0x0000e200ff027b82 */ /* 0x000e620000000a00 */
[----:B0-----:R-:W-:Y:S01]  /*0260*/  ULEA UR4, UR5, UR4, 0x18 ;  /* 0x0000000405047291 */ /* 0x001fe2000f8ec0ff */
[----:B-1----:R-:W-:-:S08]  /*0270*/  IMAD.WIDE.U32 R2, R11, 0x4, R2 ;  /* 0x000000040b027825 */ /* 0x002fd000078e0002 */
[----:B------:R-:W0:Y:S04]  /*0280*/  LDS R5, [UR4] ;  /* 0x00000004ff057984 */ /* 0x000e280008000800 */
[----:B0-----:R-:W-:Y:S01]  /*0290*/  STG.E desc[UR8][R2.64], R5 ;  /* 0x0000000502007986 */ /* 0x001fe2000c101908 */
[----:B------:R-:W-:Y:S05]  /*02a0*/  EXIT ;  /* 0x000000000000794d */ /* 0x000fea0003800000 */
.L_x_4:
        /* <DEDUP_REMOVED lines=13> */
.L_x_6:


//--------------------- .nv.shared._Z27improvedSumReduction_KernelPKfPfi --------------------------
	.section	.nv.shared._Z27improvedSumReduction_KernelPKfPfi,"aw",@nobits
	.sectionflags	@""
	.align	4
.nv.shared._Z27improvedSumReduction_KernelPKfPfi:
	.zero		3072


//--------------------- .nv.shared.reserved.0     --------------------------
	.section	.nv.shared.reserved.0,"aw",@nobits
	.weak		__nv_reservedSMEM_offset_0_alias
	.size		__nv_reservedSMEM_offset_0_alias, 0, 64
	.other		__nv_reservedSMEM_offset_0_alias,@"STO_CUDA_RESERVED_SHARED STV_DEFAULT"
__nv_reservedSMEM_offset_0_alias:
	.zero		0
	.zero		64


//--------------------- .nv.shared._Z25simpleSumReduction_KernelPKfPfi --------------------------
	.section	.nv.shared._Z25simpleSumReduction_KernelPKfPfi,"aw",@nobits
	.sectionflags	@""
	.align	4
.nv.shared._Z25simpleSumReduction_KernelPKfPfi:
	.zero		3072


//--------------------- .nv.constant0._Z27improvedSumReduction_KernelPKfPfi --------------------------
	.section	.nv.constant0._Z27improvedSumReduction_KernelPKfPfi,"a",@progbits
	.sectionflags	@""
	.align	4
.nv.constant0._Z27improvedSumReduction_KernelPKfPfi:
	.zero		916


//--------------------- .nv.constant0._Z25simpleSumReduction_KernelPKfPfi --------------------------
	.section	.nv.constant0._Z25simpleSumReduction_KernelPKfPfi,"a",@progbits
	.sectionflags	@""
	.align	4
.nv.constant0._Z25simpleSumReduction_KernelPKfPfi:
	.zero		916


//--------------------- SYMBOLS --------------------------

	.type		.nv.reservedSmem.offset0,@object
	.size		.nv.reservedSmem.offset0,0x4
	.type		.nv.reservedSmem.cap,@object
	.size		.nv.reservedSmem.cap,0x4
